//
// Generated by NVIDIA NVVM Compiler
//
// Compiler Build ID: CL-36424714
// Cuda compilation tools, release 13.0, V13.0.88
// Based on NVVM 20.0.0
//

.version 9.0
.target sm_100
.address_size 64

	// .globl	_Z20countWordOccurrencesPcS_Piii

.visible .entry _Z20countWordOccurrencesPcS_Piii(
	.param .u64 .ptr .align 1 _Z20countWordOccurrencesPcS_Piii_param_0,
	.param .u64 .ptr .align 1 _Z20countWordOccurrencesPcS_Piii_param_1,
	.param .u64 .ptr .align 1 _Z20countWordOccurrencesPcS_Piii_param_2,
	.param .u32 _Z20countWordOccurrencesPcS_Piii_param_3,
	.param .u32 _Z20countWordOccurrencesPcS_Piii_param_4
)
{
	.reg .pred 	%p<15>;
	.reg .b16 	%rs<7>;
	.reg .b32 	%r<24>;
	.reg .b64 	%rd<19>;

	ld.param.u64 	%rd5, [_Z20countWordOccurrencesPcS_Piii_param_0];
	ld.param.u64 	%rd4, [_Z20countWordOccurrencesPcS_Piii_param_1];
	ld.param.u64 	%rd6, [_Z20countWordOccurrencesPcS_Piii_param_2];
	ld.param.u32 	%r11, [_Z20countWordOccurrencesPcS_Piii_param_3];
	ld.param.u32 	%r12, [_Z20countWordOccurrencesPcS_Piii_param_4];
	cvta.to.global.u64 	%rd1, %rd6;
	cvta.to.global.u64 	%rd2, %rd5;
	mov.u32 	%r13, %ctaid.x;
	mov.u32 	%r1, %ntid.x;
	mov.u32 	%r14, %tid.x;
	mad.lo.s32 	%r20, %r13, %r1, %r14;
	setp.ge.s32 	%p1, %r20, %r11;
	@%p1 bra 	$L__BB0_14;
	setp.gt.s32 	%p2, %r12, 0;
	sub.s32 	%r3, %r11, %r12;
	@%p2 bra 	$L__BB0_2;
	bra.uni 	$L__BB0_10;
$L__BB0_2:
	cvta.to.global.u64 	%rd3, %rd4;
$L__BB0_3:
	mov.b32 	%r21, 0;
$L__BB0_4:
	add.s32 	%r17, %r21, %r20;
	cvt.s64.s32 	%rd11, %r17;
	add.s64 	%rd12, %rd2, %rd11;
	ld.global.u8 	%rs3, [%rd12];
	cvt.u64.u32 	%rd13, %r21;
	add.s64 	%rd14, %rd3, %rd13;
	ld.global.u8 	%rs4, [%rd14];
	setp.ne.s16 	%p8, %rs3, %rs4;
	mov.u32 	%r22, %r1;
	@%p8 bra 	$L__BB0_9;
	add.s32 	%r21, %r21, 1;
	setp.ne.s32 	%p9, %r21, %r12;
	@%p9 bra 	$L__BB0_4;
	add.s32 	%r18, %r20, %r12;
	cvt.s64.s32 	%rd15, %r18;
	add.s64 	%rd16, %rd2, %rd15;
	ld.global.u8 	%rs5, [%rd16];
	setp.ne.s16 	%p10, %rs5, 32;
	setp.ne.s32 	%p11, %r20, %r3;
	and.pred  	%p12, %p10, %p11;
	mov.u32 	%r22, %r12;
	@%p12 bra 	$L__BB0_9;
	cvt.s64.s32 	%rd17, %r20;
	add.s64 	%rd18, %rd2, %rd17;
	ld.global.u8 	%rs6, [%rd18+-1];
	setp.ne.s16 	%p13, %rs6, 32;
	mov.u32 	%r22, %r12;
	@%p13 bra 	$L__BB0_9;
	atom.global.add.u32 	%r19, [%rd1], 1;
	mov.u32 	%r22, %r12;
$L__BB0_9:
	add.s32 	%r20, %r22, %r20;
	setp.lt.s32 	%p14, %r20, %r11;
	@%p14 bra 	$L__BB0_3;
	bra.uni 	$L__BB0_14;
$L__BB0_10:
	mov.u32 	%r9, %r20;
	add.s32 	%r20, %r9, %r12;
	cvt.s64.s32 	%rd7, %r20;
	add.s64 	%rd8, %rd2, %rd7;
	ld.global.u8 	%rs1, [%rd8];
	setp.ne.s16 	%p3, %rs1, 32;
	setp.ne.s32 	%p4, %r9, %r3;
	and.pred  	%p5, %p3, %p4;
	@%p5 bra 	$L__BB0_13;
	cvt.s64.s32 	%rd9, %r9;
	add.s64 	%rd10, %rd2, %rd9;
	ld.global.u8 	%rs2, [%rd10+-1];
	setp.ne.s16 	%p6, %rs2, 32;
	@%p6 bra 	$L__BB0_13;
	atom.global.add.u32 	%r15, [%rd1], 1;
$L__BB0_13:
	setp.lt.s32 	%p7, %r20, %r11;
	@%p7 bra 	$L__BB0_10;
$L__BB0_14:
	ret;

}


// ===== COMPILED SASS (sm_100) =====

	.target	sm_100

	.elftype	@"ET_EXEC"


//--------------------- .note.nv.tkinfo           --------------------------
	.section	.note.nv.tkinfo,"",@"SHT_NOTE"
	.sectionflags	@"SHF_NOTE_NV_TKINFO"
	.tkinfo
        /*0018*/ 	.word	0x00000002
        /*0030*/ 	.string	""
        /*0030*/ 	.string	"ptxas"
        /*0030*/ 	.string	"Cuda compilation tools, release 13.0, V13.0.88"
        /*0030*/ 	.string	"Build cuda_13.0.r13.0/compiler.36424714_0"
        /*0030*/ 	.string	"-arch sm_100 -m 64 "



//--------------------- .note.nv.cuinfo           --------------------------
	.section	.note.nv.cuinfo,"",@"SHT_NOTE"
	.sectionflags	@"SHF_NOTE_NV_CUINFO"
        /*0018*/ 	.short	0x0002
        /*001a*/ 	.short	0x0064
        /*001c*/ 	.short	0x0082
	.zero		2


//--------------------- .nv.info                  --------------------------
	.section	.nv.info,"",@"SHT_CUDA_INFO"
	.align	4


	//----- nvinfo : EIATTR_REGCOUNT
	.align		4
        /*0000*/ 	.byte	0x04, 0x2f
        /*0002*/ 	.short	(.L_1 - .L_0)
	.align		4
.L_0:
        /*0004*/ 	.word	index@(_Z20countWordOccurrencesPcS_Piii)
        /*0008*/ 	.word	0x00000010


	//----- nvinfo : EIATTR_FRAME_SIZE
	.align		4
.L_1:
        /*000c*/ 	.byte	0x04, 0x11
        /*000e*/ 	.short	(.L_3 - .L_2)
	.align		4
.L_2:
        /*0010*/ 	.word	index@(_Z20countWordOccurrencesPcS_Piii)
        /*0014*/ 	.word	0x00000000


	//----- nvinfo : EIATTR_MIN_STACK_SIZE
	.align		4
.L_3:
        /*0018*/ 	.byte	0x04, 0x12
        /*001a*/ 	.short	(.L_5 - .L_4)
	.align		4
.L_4:
        /*001c*/ 	.word	index@(_Z20countWordOccurrencesPcS_Piii)
        /*0020*/ 	.word	0x00000000
.L_5:


//--------------------- .nv.compat                --------------------------
	.section	.nv.compat,"",@"SHT_CUDA_COMPAT_INFO"
	.align	4
        /*0000*/ 	.byte	0x02, 0x09, 0x00, 0x00, 0x02, 0x02, 0x01, 0x00, 0x02, 0x05, 0x05, 0x00, 0x03, 0x07, 0x01, 0x01
        /*0010*/ 	.byte	0x02, 0x03, 0x00, 0x00, 0x02, 0x06, 0x01, 0x00, 0x04, 0x0b, 0x08, 0x00, 0x09, 0x00, 0x00, 0x00
        /*0020*/ 	.byte	0x00, 0x00, 0x00, 0x00


//--------------------- .nv.info._Z20countWordOccurrencesPcS_Piii --------------------------
	.section	.nv.info._Z20countWordOccurrencesPcS_Piii,"",@"SHT_CUDA_INFO"
	.sectionflags	@""
	.align	4


	//----- nvinfo : EIATTR_CUDA_API_VERSION
	.align		4
        /*0000*/ 	.byte	0x04, 0x37
        /*0002*/ 	.short	(.L_7 - .L_6)
.L_6:
        /*0004*/ 	.word	0x00000082


	//----- nvinfo : EIATTR_KPARAM_INFO
	.align		4
.L_7:
        /*0008*/ 	.byte	0x04, 0x17
        /*000a*/ 	.short	(.L_9 - .L_8)
.L_8:
        /*000c*/ 	.word	0x00000000
        /*0010*/ 	.short	0x0004
        /*0012*/ 	.short	0x001c
        /*0014*/ 	.byte	0x00, 0xf0, 0x11, 0x00


	//----- nvinfo : EIATTR_KPARAM_INFO
	.align		4
.L_9:
        /*0018*/ 	.byte	0x04, 0x17
        /*001a*/ 	.short	(.L_11 - .L_10)
.L_10:
        /*001c*/ 	.word	0x00000000
        /*0020*/ 	.short	0x0003
        /*0022*/ 	.short	0x0018
        /*0024*/ 	.byte	0x00, 0xf0, 0x11, 0x00


	//----- nvinfo : EIATTR_KPARAM_INFO
	.align		4
.L_11:
        /*0028*/ 	.byte	0x04, 0x17
        /*002a*/ 	.short	(.L_13 - .L_12)
.L_12:
        /*002c*/ 	.word	0x00000000
        /*0030*/ 	.short	0x0002
        /*0032*/ 	.short	0x0010
        /*0034*/ 	.byte	0x00, 0xf5, 0x21, 0x00


	//----- nvinfo : EIATTR_KPARAM_INFO
	.align		4
.L_13:
        /*0038*/ 	.byte	0x04, 0x17
        /*003a*/ 	.short	(.L_15 - .L_14)
.L_14:
        /*003c*/ 	.word	0x00000000
        /*0040*/ 	.short	0x0001
        /*0042*/ 	.short	0x0008
        /*0044*/ 	.byte	0x00, 0xf5, 0x21, 0x00


	//----- nvinfo : EIATTR_KPARAM_INFO
	.align		4
.L_15:
        /*0048*/ 	.byte	0x04, 0x17
        /*004a*/ 	.short	(.L_17 - .L_16)
.L_16:
        /*004c*/ 	.word	0x00000000
        /*0050*/ 	.short	0x0000
        /*0052*/ 	.short	0x0000
        /*0054*/ 	.byte	0x00, 0xf5, 0x21, 0x00


	//----- nvinfo : EIATTR_SPARSE_MMA_MASK
	.align		4
.L_17:
        /*0058*/ 	.byte	0x03, 0x50
        /*005a*/ 	.short	0x0000


	//----- nvinfo : EIATTR_MAXREG_COUNT
	.align		4
        /*005c*/ 	.byte	0x03, 0x1b
        /*005e*/ 	.short	0x00ff


	//----- nvinfo : EIATTR_MERCURY_ISA_VERSION
	.align		4
        /*0060*/ 	.byte	0x03, 0x5f
        /*0062*/ 	.short	0x0101


	//----- nvinfo : EIATTR_INT_WARP_WIDE_INSTR_OFFSETS
	.align		4
        /*0064*/ 	.byte	0x04, 0x31
        /*0066*/ 	.short	(.L_19 - .L_18)


	//   ....[0]....
.L_18:
        /*0068*/ 	.word	0x000001f0


	//   ....[1]....
        /*006c*/ 	.word	0x000004c0


	//----- nvinfo : EIATTR_VRC_CTA_INIT_COUNT
	.align		4
.L_19:
        /*0070*/ 	.byte	0x02, 0x4a
	.zero		1
	.zero		1


	//----- nvinfo : EIATTR_EXIT_INSTR_OFFSETS
	.align		4
        /*0074*/ 	.byte	0x04, 0x1c
        /*0076*/ 	.short	(.L_21 - .L_20)


	//   ....[0]....
.L_20:
        /*0078*/ 	.word	0x00000070


	//   ....[1]....
        /*007c*/ 	.word	0x00000270


	//   ....[2]....
        /*0080*/ 	.word	0x00000560


	//----- nvinfo : EIATTR_CRS_STACK_SIZE
	.align		4
.L_21:
        /*0084*/ 	.byte	0x04, 0x1e
        /*0086*/ 	.short	(.L_23 - .L_22)
.L_22:
        /*0088*/ 	.word	0x00000000


	//----- nvinfo : EIATTR_CBANK_PARAM_SIZE
	.align		4
.L_23:
        /*008c*/ 	.byte	0x03, 0x19
        /*008e*/ 	.short	0x0020


	//----- nvinfo : EIATTR_PARAM_CBANK
	.align		4
        /*0090*/ 	.byte	0x04, 0x0a
        /*0092*/ 	.short	(.L_25 - .L_24)
	.align		4
.L_24:
        /*0094*/ 	.word	index@(.nv.constant0._Z20countWordOccurrencesPcS_Piii)
        /*0098*/ 	.short	0x0380
        /*009a*/ 	.short	0x0020


	//----- nvinfo : EIATTR_SW_WAR
	.align		4
.L_25:
        /*009c*/ 	.byte	0x04, 0x36
        /*009e*/ 	.short	(.L_27 - .L_26)
.L_26:
        /*00a0*/ 	.word	0x00000008
.L_27:


//--------------------- .nv.callgraph             --------------------------
	.section	.nv.callgraph,"",@"SHT_CUDA_CALLGRAPH"
	.align	4
	.sectionentsize	8
	.align		4
        /*0000*/ 	.word	0x00000000
	.align		4
        /*0004*/ 	.word	0xffffffff
	.align		4
        /*0008*/ 	.word	0x00000000
	.align		4
        /*000c*/ 	.word	0xfffffffe
	.align		4
        /*0010*/ 	.word	0x00000000
	.align		4
        /*0014*/ 	.word	0xfffffffd
	.align		4
        /*0018*/ 	.word	0x00000000
	.align		4
        /*001c*/ 	.word	0xfffffffc


//--------------------- .text._Z20countWordOccurrencesPcS_Piii --------------------------
	.section	.text._Z20countWordOccurrencesPcS_Piii,"ax",@progbits
	.align	128
        .global         _Z20countWordOccurrencesPcS_Piii
        .type           _Z20countWordOccurrencesPcS_Piii,@function
        .size           _Z20countWordOccurrencesPcS_Piii,(.L_x_9 - _Z20countWordOccurrencesPcS_Piii)
        .other          _Z20countWordOccurrencesPcS_Piii,@"STO_CUDA_ENTRY STV_DEFAULT"
_Z20countWordOccurrencesPcS_Piii:
.text._Z20countWordOccurrencesPcS_Piii:
[----:B------:R-:W-:Y:S01]  /*0000*/  LDC R1, c[0x0][0x37c] ;  /* 0x0000df00ff017b82 */ /* 0x000fe20000000800 */
[----:B------:R-:W0:Y:S07]  /*0010*/  S2R R3, SR_TID.X ;  /* 0x0000000000037919 */ /* 0x000e2e0000002100 */
[----:B------:R-:W0:Y:S01]  /*0020*/  S2UR UR5, SR_CTAID.X ;  /* 0x00000000000579c3 */ /* 0x000e220000002500 */
[----:B------:R-:W1:Y:S07]  /*0030*/  LDCU UR4, c[0x0][0x398] ;  /* 0x00007300ff0477ac */ /* 0x000e6e0008000800 */
[----:B------:R-:W0:Y:S02]  /*0040*/  LDC R4, c[0x0][0x360] ;  /* 0x0000d800ff047b82 */ /* 0x000e240000000800 */
[----:B0-----:R-:W-:-:S05]  /*0050*/  IMAD R0, R4, UR5, R3 ;  /* 0x0000000504007c24 */ /* 0x001fca000f8e0203 */
[----:B-1----:R-:W-:-:S13]  /*0060*/  ISETP.GE.AND P0, PT, R0, UR4, PT ;  /* 0x0000000400007c0c */ /* 0x002fda000bf06270 */
[----:B------:R-:W-:Y:S05]  /*0070*/  @P0 EXIT ;  /* 0x000000000000094d */ /* 0x000fea0003800000 */
[----:B------:R-:W0:Y:S01]  /*0080*/  LDCU UR5, c[0x0][0x39c] ;  /* 0x00007380ff0577ac */ /* 0x000e220008000800 */
[----:B------:R-:W1:Y:S01]  /*0090*/  LDC.64 R6, c[0x0][0x380] ;  /* 0x0000e000ff067b82 */ /* 0x000e620000000a00 */
[----:B------:R-:W2:Y:S01]  /*00a0*/  LDCU.64 UR6, c[0x0][0x358] ;  /* 0x00006b00ff0677ac */ /* 0x000ea20008000a00 */
[----:B------:R-:W3:Y:S01]  /*00b0*/  LDCU.64 UR10, c[0x0][0x398] ;  /* 0x00007300ff0a77ac */ /* 0x000ee20008000a00 */
[----:B0-----:R-:W-:Y:S02]  /*00c0*/  UISETP.GT.AND UP0, UPT, UR5, URZ, UPT ;  /* 0x000000ff0500728c */ /* 0x001fe4000bf04270 */
[----:B------:R-:W-:-:S07]  /*00d0*/  UIADD3 UR4, UPT, UPT, UR4, -UR5, URZ ;  /* 0x8000000504047290 */ /* 0x000fce000fffe0ff */
[----:B--23--:R-:W-:Y:S05]  /*00e0*/  BRA.U UP0, `(.L_x_0) ;  /* 0x0000000100647547 */ /* 0x00cfea000b800000 */
.L_x_3:
[----:B------:R-:W-:-:S05]  /*00f0*/  VIADD R4, R0, UR11 ;  /* 0x0000000b00047c36 */ /* 0x000fca0008000000 */
[----:B01----:R-:W-:-:S04]  /*0100*/  IADD3 R2, P0, PT, R4, R6, RZ ;  /* 0x0000000604027210 */ /* 0x003fc80007f1e0ff */
[----:B------:R-:W-:-:S05]  /*0110*/  LEA.HI.X.SX32 R3, R4, R7, 0x1, P0 ;  /* 0x0000000704037211 */ /* 0x000fca00000f0eff */
[----:B------:R-:W2:Y:S01]  /*0120*/  LDG.E.U8 R2, desc[UR6][R2.64] ;  /* 0x0000000602027981 */ /* 0x000ea2000c1e1100 */
[----:B------:R-:W-:Y:S01]  /*0130*/  ISETP.NE.AND P1, PT, R0, UR4, PT ;  /* 0x0000000400007c0c */ /* 0x000fe2000bf25270 */
[----:B------:R-:W-:Y:S01]  /*0140*/  BSSY.RECONVERGENT B0, `(.L_x_1) ;  /* 0x0000010000007945 */ /* 0x000fe20003800200 */
[----:B------:R-:W-:Y:S02]  /*0150*/  ISETP.GE.AND P0, PT, R4, UR10, PT ;  /* 0x0000000a04007c0c */ /* 0x000fe4000bf06270 */
[----:B--2---:R-:W-:-:S13]  /*0160*/  ISETP.NE.AND P2, PT, R2, 0x20, PT ;  /* 0x000000200200780c */ /* 0x004fda0003f45270 */
[----:B------:R-:W-:Y:S05]  /*0170*/  @P1 BRA P2, `(.L_x_2) ;  /* 0x0000000000301947 */ /* 0x000fea0001000000 */
[----:B------:R-:W-:-:S04]  /*0180*/  IADD3 R2, P1, PT, R0, R6, RZ ;  /* 0x0000000600027210 */ /* 0x000fc80007f3e0ff */
[----:B------:R-:W-:-:S05]  /*0190*/  LEA.HI.X.SX32 R3, R0, R7, 0x1, P1 ;  /* 0x0000000700037211 */ /* 0x000fca00008f0eff */
[----:B------:R-:W2:Y:S02]  /*01a0*/  LDG.E.U8 R2, desc[UR6][R2.64+-0x1] ;  /* 0xffffff0602027981 */ /* 0x000ea4000c1e1100 */
[----:B--2---:R-:W-:-:S13]  /*01b0*/  ISETP.NE.AND P1, PT, R2, 0x20, PT ;  /* 0x000000200200780c */ /* 0x004fda0003f25270 */
[----:B------:R-:W-:Y:S05]  /*01c0*/  @P1 BRA `(.L_x_2) ;  /* 0x00000000001c1947 */ /* 0x000fea0003800000 */
[----:B------:R-:W0:Y:S01]  /*01d0*/  S2R R0, SR_LANEID ;  /* 0x0000000000007919 */ /* 0x000e220000000000 */
[----:B------:R-:W1:Y:S01]  /*01e0*/  LDC.64 R2, c[0x0][0x390] ;  /* 0x0000e400ff027b82 */ /* 0x000e620000000a00 */
[----:B------:R-:W-:Y:S02]  /*01f0*/  VOTEU.ANY UR5, UPT, PT ;  /* 0x0000000000057886 */ /* 0x000fe400038e0100 */
[----:B------:R-:W-:Y:S02]  /*0200*/  UFLO.U32 UR8, UR5 ;  /* 0x00000005000872bd */ /* 0x000fe400080e0000 */
[----:B------:R-:W1:Y:S04]  /*0210*/  POPC R5, UR5 ;  /* 0x0000000500057d09 */ /* 0x000e680008000000 */
[----:B0-----:R-:W-:-:S13]  /*0220*/  ISETP.EQ.U32.AND P1, PT, R0, UR8, PT ;  /* 0x0000000800007c0c */ /* 0x001fda000bf22070 */
[----:B-1----:R0:W-:Y:S02]  /*0230*/  @P1 REDG.E.ADD.STRONG.GPU desc[UR6][R2.64], R5 ;  /* 0x000000050200198e */ /* 0x0021e4000c12e106 */
.L_x_2:
[----:B------:R-:W-:Y:S05]  /*0240*/  BSYNC.RECONVERGENT B0 ;  /* 0x0000000000007941 */ /* 0x000fea0003800200 */
.L_x_1:
[----:B------:R-:W-:Y:S01]  /*0250*/  IMAD.MOV.U32 R0, RZ, RZ, R4 ;  /* 0x000000ffff007224 */ /* 0x000fe200078e0004 */
[----:B------:R-:W-:Y:S06]  /*0260*/  @!P0 BRA `(.L_x_3) ;  /* 0xfffffffc00a08947 */ /* 0x000fec000383ffff */
[----:B------:R-:W-:Y:S05]  /*0270*/  EXIT ;  /* 0x000000000000794d */ /* 0x000fea0003800000 */
.L_x_0:
[----:B0-----:R-:W0:Y:S01]  /*0280*/  LDC R10, c[0x0][0x39c] ;  /* 0x0000e700ff0a7b82 */ /* 0x001e220000000800 */
[----:B------:R-:W-:Y:S04]  /*0290*/  BSSY.RECONVERGENT B0, `(.L_x_4) ;  /* 0x0000028000007945 */ /* 0x000fe80003800200 */
[----:B------:R-:W-:Y:S01]  /*02a0*/  BSSY.RELIABLE B1, `(.L_x_5) ;  /* 0x0000012000017945 */ /* 0x000fe20003800100 */
[----:B-1----:R-:W-:Y:S02]  /*02b0*/  IMAD.MOV.U32 R5, RZ, RZ, RZ ;  /* 0x000000ffff057224 */ /* 0x002fe400078e00ff */
[----:B------:R-:W2:Y:S08]  /*02c0*/  LDC.64 R2, c[0x0][0x380] ;  /* 0x0000e000ff027b82 */ /* 0x000eb00000000a00 */
[----:B------:R-:W3:Y:S02]  /*02d0*/  LDC.64 R12, c[0x0][0x388] ;  /* 0x0000e200ff0c7b82 */ /* 0x000ee40000000a00 */
.L_x_7:
[C---:B-1----:R-:W-:Y:S01]  /*02e0*/  IMAD.IADD R7, R5.reuse, 0x1, R0 ;  /* 0x0000000105077824 */ /* 0x042fe200078e0200 */
[----:B---3--:R-:W-:-:S04]  /*02f0*/  IADD3 R8, P1, PT, R5, R12, RZ ;  /* 0x0000000c05087210 */ /* 0x008fc80007f3e0ff */
[----:B--2---:R-:W-:Y:S01]  /*0300*/  IADD3 R6, P0, PT, R7, R2, RZ ;  /* 0x0000000207067210 */ /* 0x004fe20007f1e0ff */
[----:B------:R-:W-:-:S03]  /*0310*/  IMAD.X R9, RZ, RZ, R13, P1 ;  /* 0x000000ffff097224 */ /* 0x000fc600008e060d */
[----:B------:R-:W-:-:S03]  /*0320*/  LEA.HI.X.SX32 R7, R7, R3, 0x1, P0 ;  /* 0x0000000307077211 */ /* 0x000fc600000f0eff */
[----:B------:R-:W2:Y:S04]  /*0330*/  LDG.E.U8 R9, desc[UR6][R8.64] ;  /* 0x0000000608097981 */ /* 0x000ea8000c1e1100 */
[----:B------:R-:W2:Y:S01]  /*0340*/  LDG.E.U8 R6, desc[UR6][R6.64] ;  /* 0x0000000606067981 */ /* 0x000ea2000c1e1100 */
[----:B------:R-:W-:Y:S01]  /*0350*/  IMAD.MOV.U32 R11, RZ, RZ, R4 ;  /* 0x000000ffff0b7224 */ /* 0x000fe200078e0004 */
[----:B--2---:R-:W-:-:S13]  /*0360*/  ISETP.NE.AND P0, PT, R6, R9, PT ;  /* 0x000000090600720c */ /* 0x004fda0003f05270 */
[----:B------:R-:W-:Y:S05]  /*0370*/  @P0 BREAK.RELIABLE B1 ;  /* 0x0000000000010942 */ /* 0x000fea0003800100 */
[----:B------:R-:W-:Y:S05]  /*0380*/  @P0 BRA `(.L_x_6) ;  /* 0x0000000000600947 */ /* 0x000fea0003800000 */
[----:B------:R-:W-:-:S05]  /*0390*/  VIADD R5, R5, 0x1 ;  /* 0x0000000105057836 */ /* 0x000fca0000000000 */
[----:B0-----:R-:W-:-:S13]  /*03a0*/  ISETP.NE.AND P0, PT, R5, R10, PT ;  /* 0x0000000a0500720c */ /* 0x001fda0003f05270 */
[----:B------:R-:W-:Y:S05]  /*03b0*/  @P0 BRA `(.L_x_7) ;  /* 0xfffffffc00c80947 */ /* 0x000fea000383ffff */
[----:B------:R-:W-:Y:S05]  /*03c0*/  BSYNC.RELIABLE B1 ;  /* 0x0000000000017941 */ /* 0x000fea0003800100 */
.L_x_5:
[----:B------:R-:W-:-:S05]  /*03d0*/  IMAD.IADD R5, R0, 0x1, R10 ;  /* 0x0000000100057824 */ /* 0x000fca00078e020a */
[----:B------:R-:W-:-:S04]  /*03e0*/  IADD3 R6, P0, PT, R5, R2, RZ ;  /* 0x0000000205067210 */ /* 0x000fc80007f1e0ff */
[----:B------:R-:W-:-:S05]  /*03f0*/  LEA.HI.X.SX32 R7, R5, R3, 0x1, P0 ;  /* 0x0000000305077211 */ /* 0x000fca00000f0eff */
[----:B------:R-:W2:Y:S01]  /*0400*/  LDG.E.U8 R6, desc[UR6][R6.64] ;  /* 0x0000000606067981 */ /* 0x000ea2000c1e1100 */
[----:B------:R-:W1:Y:S01]  /*0410*/  LDC R11, c[0x0][0x39c] ;  /* 0x0000e700ff0b7b82 */ /* 0x000e620000000800 */
[----:B------:R-:W-:Y:S02]  /*0420*/  ISETP.NE.AND P0, PT, R0, UR4, PT ;  /* 0x0000000400007c0c */ /* 0x000fe4000bf05270 */
[----:B--2---:R-:W-:-:S13]  /*0430*/  ISETP.NE.AND P1, PT, R6, 0x20, PT ;  /* 0x000000200600780c */ /* 0x004fda0003f25270 */
[----:B-1----:R-:W-:Y:S05]  /*0440*/  @P0 BRA P1, `(.L_x_6) ;  /* 0x0000000000300947 */ /* 0x002fea0000800000 */
        /* <DEDUP_REMOVED lines=12> */
.L_x_6:
[----:B------:R-:W-:Y:S05]  /*0510*/  BSYNC.RECONVERGENT B0 ;  /* 0x0000000000007941 */ /* 0x000fea0003800200 */
.L_x_4:
[----:B------:R-:W2:Y:S01]  /*0520*/  LDCU UR5, c[0x0][0x398] ;  /* 0x00007300ff0577ac */ /* 0x000ea20008000800 */
[----:B------:R-:W-:-:S05]  /*0530*/  IMAD.IADD R0, R11, 0x1, R0 ;  /* 0x000000010b007824 */ /* 0x000fca00078e0200 */
[----:B--2---:R-:W-:-:S13]  /*0540*/  ISETP.GE.AND P0, PT, R0, UR5, PT ;  /* 0x0000000500007c0c */ /* 0x004fda000bf06270 */
[----:B------:R-:W-:Y:S05]  /*0550*/  @!P0 BRA `(.L_x_0) ;  /* 0xfffffffc00488947 */ /* 0x000fea000383ffff */
[----:B------:R-:W-:Y:S05]  /*0560*/  EXIT ;  /* 0x000000000000794d */ /* 0x000fea0003800000 */
.L_x_8:
[----:B------:R-:W-:-:S00]  /*0570*/  BRA `(.L_x_8) ;  /* 0xfffffffc00fc7947 */ /* 0x000fc0000383ffff */
[----:B------:R-:W-:-:S00]  /*0580*/  NOP ;  /* 0x0000000000007918 */ /* 0x000fc00000000000 */
[----:B------:R-:W-:-:S00]  /*0590*/  NOP ;  /* 0x0000000000007918 */ /* 0x000fc00000000000 */
[----:B------:R-:W-:-:S00]  /*05a0*/  NOP ;  /* 0x0000000000007918 */ /* 0x000fc00000000000 */
[----:B------:R-:W-:-:S00]  /*05b0*/  NOP ;  /* 0x0000000000007918 */ /* 0x000fc00000000000 */
[----:B------:R-:W-:-:S00]  /*05c0*/  NOP ;  /* 0x0000000000007918 */ /* 0x000fc00000000000 */
[----:B------:R-:W-:-:S00]  /*05d0*/  NOP ;  /* 0x0000000000007918 */ /* 0x000fc00000000000 */
[----:B------:R-:W-:-:S00]  /*05e0*/  NOP ;  /* 0x0000000000007918 */ /* 0x000fc00000000000 */
[----:B------:R-:W-:-:S00]  /*05f0*/  NOP ;  /* 0x0000000000007918 */ /* 0x000fc00000000000 */
.L_x_9:


//--------------------- .nv.shared.reserved.0     --------------------------
	.section	.nv.shared.reserved.0,"aw",@nobits
	.weak		__nv_reservedSMEM_offset_0_alias
	.size		__nv_reservedSMEM_offset_0_alias, 0, 64
	.other		__nv_reservedSMEM_offset_0_alias,@"STO_CUDA_RESERVED_SHARED STV_DEFAULT"
__nv_reservedSMEM_offset_0_alias:
	.zero		0
	.zero		64


//--------------------- .nv.constant0._Z20countWordOccurrencesPcS_Piii --------------------------
	.section	.nv.constant0._Z20countWordOccurrencesPcS_Piii,"a",@progbits
	.sectionflags	@""
	.align	4
.nv.constant0._Z20countWordOccurrencesPcS_Piii:
	.zero		928


//--------------------- SYMBOLS --------------------------

	.type		.nv.reservedSmem.offset0,@object
	.size		.nv.reservedSmem.offset0,0x4
